	.headerflags	@"EF_CUDA_TEXMODE_UNIFIED EF_CUDA_64BIT_ADDRESS EF_CUDA_ACCELERATORS EF_CUDA_SM90 EF_CUDA_VIRTUAL_SM(EF_CUDA_SM90)"
	.elftype	@"ET_EXEC"


//--------------------- .nv.info                  --------------------------
	.section	.nv.info,"",@"SHT_CUDA_INFO"
	.align	4


	//----- nvinfo : EIATTR_REGCOUNT
	.align		4
        /*0000*/ 	.byte	0x04, 0x2f
        /*0002*/ 	.short	(.L_2 - .L_1)
	.align		4
.L_1:
        /*0004*/ 	.word	index@(triton_poi_fused_leaky_relu_19)
        /*0008*/ 	.word	0x0000002c


	//----- nvinfo : EIATTR_MIN_STACK_SIZE
	.align		4
.L_2:
        /*000c*/ 	.byte	0x04, 0x12
        /*000e*/ 	.short	(.L_4 - .L_3)
	.align		4
.L_3:
        /*0010*/ 	.word	index@(triton_poi_fused_leaky_relu_19)
        /*0014*/ 	.word	0x00000000


	//----- nvinfo : EIATTR_FRAME_SIZE
	.align		4
.L_4:
        /*0018*/ 	.byte	0x04, 0x11
        /*001a*/ 	.short	(.L_6 - .L_5)
	.align		4
.L_5:
        /*001c*/ 	.word	index@(triton_poi_fused_leaky_relu_19)
        /*0020*/ 	.word	0x00000000


	//----- nvinfo : EIATTR_MIN_STACK_SIZE
	.align		4
.L_6:
        /*0024*/ 	.byte	0x04, 0x12
        /*0026*/ 	.short	(.L_8 - .L_7)
	.align		4
.L_7:
        /*0028*/ 	.word	index@(triton_poi_fused_leaky_relu_19)
        /*002c*/ 	.word	0x00000000
.L_8:


//--------------------- .nv.info.triton_poi_fused_leaky_relu_19 --------------------------
	.section	.nv.info.triton_poi_fused_leaky_relu_19,"",@"SHT_CUDA_INFO"
	.sectionflags	@""
	.align	4


	//----- nvinfo : EIATTR_CUDA_API_VERSION
	.align		4
        /*0000*/ 	.byte	0x04, 0x37
        /*0002*/ 	.short	(.L_10 - .L_9)
.L_9:
        /*0004*/ 	.word	0x0000007c


	//----- nvinfo : EIATTR_KPARAM_INFO
	.align		4
.L_10:
        /*0008*/ 	.byte	0x04, 0x17
        /*000a*/ 	.short	(.L_12 - .L_11)
.L_11:
        /*000c*/ 	.word	0x00000000
        /*0010*/ 	.short	0x0005
        /*0012*/ 	.short	0x0024
        /*0014*/ 	.byte	0x00, 0xf0, 0x11, 0x00


	//----- nvinfo : EIATTR_KPARAM_INFO
	.align		4
.L_12:
        /*0018*/ 	.byte	0x04, 0x17
        /*001a*/ 	.short	(.L_14 - .L_13)
.L_13:
        /*001c*/ 	.word	0x00000000
        /*0020*/ 	.short	0x0004
        /*0022*/ 	.short	0x0020
        /*0024*/ 	.byte	0x00, 0xf0, 0x11, 0x00


	//----- nvinfo : EIATTR_KPARAM_INFO
	.align		4
.L_14:
        /*0028*/ 	.byte	0x04, 0x17
        /*002a*/ 	.short	(.L_16 - .L_15)
.L_15:
        /*002c*/ 	.word	0x00000000
        /*0030*/ 	.short	0x0003
        /*0032*/ 	.short	0x0018
        /*0034*/ 	.byte	0x00, 0xf4, 0x21, 0x00


	//----- nvinfo : EIATTR_KPARAM_INFO
	.align		4
.L_16:
        /*0038*/ 	.byte	0x04, 0x17
        /*003a*/ 	.short	(.L_18 - .L_17)
.L_17:
        /*003c*/ 	.word	0x00000000
        /*0040*/ 	.short	0x0002
        /*0042*/ 	.short	0x0010
        /*0044*/ 	.byte	0x00, 0xf4, 0x21, 0x00


	//----- nvinfo : EIATTR_KPARAM_INFO
	.align		4
.L_18:
        /*0048*/ 	.byte	0x04, 0x17
        /*004a*/ 	.short	(.L_20 - .L_19)
.L_19:
        /*004c*/ 	.word	0x00000000
        /*0050*/ 	.short	0x0001
        /*0052*/ 	.short	0x0008
        /*0054*/ 	.byte	0x00, 0xf4, 0x21, 0x00


	//----- nvinfo : EIATTR_KPARAM_INFO
	.align		4
.L_20:
        /*0058*/ 	.byte	0x04, 0x17
        /*005a*/ 	.short	(.L_22 - .L_21)
.L_21:
        /*005c*/ 	.word	0x00000000
        /*0060*/ 	.short	0x0000
        /*0062*/ 	.short	0x0000
        /*0064*/ 	.byte	0x00, 0xf4, 0x21, 0x00


	//----- nvinfo : EIATTR_SPARSE_MMA_MASK
	.align		4
.L_22:
        /*0068*/ 	.byte	0x03, 0x50
        /*006a*/ 	.short	0x0000


	//----- nvinfo : EIATTR_MAXREG_COUNT
	.align		4
        /*006c*/ 	.byte	0x03, 0x1b
        /*006e*/ 	.short	0x00ff


	//----- nvinfo : EIATTR_EXIT_INSTR_OFFSETS
	.align		4
        /*0070*/ 	.byte	0x04, 0x1c
        /*0072*/ 	.short	(.L_24 - .L_23)


	//   ....[0]....
.L_23:
        /*0074*/ 	.word	0x00001120


	//   ....[1]....
        /*0078*/ 	.word	0x00001170


	//----- nvinfo : EIATTR_REQNTID
	.align		4
.L_24:
        /*007c*/ 	.byte	0x04, 0x10
        /*007e*/ 	.short	(.L_26 - .L_25)
.L_25:
        /*0080*/ 	.word	0x00000100
        /*0084*/ 	.word	0x00000001
        /*0088*/ 	.word	0x00000001


	//----- nvinfo : EIATTR_CBANK_PARAM_SIZE
	.align		4
.L_26:
        /*008c*/ 	.byte	0x03, 0x19
        /*008e*/ 	.short	0x0028


	//----- nvinfo : EIATTR_PARAM_CBANK
	.align		4
        /*0090*/ 	.byte	0x04, 0x0a
        /*0092*/ 	.short	(.L_28 - .L_27)
	.align		4
.L_27:
        /*0094*/ 	.word	index@(.nv.constant0.triton_poi_fused_leaky_relu_19)
        /*0098*/ 	.short	0x0210
        /*009a*/ 	.short	0x0028


	//----- nvinfo : EIATTR_SW_WAR
	.align		4
.L_28:
        /*009c*/ 	.byte	0x04, 0x36
        /*009e*/ 	.short	(.L_30 - .L_29)
.L_29:
        /*00a0*/ 	.word	0x00000008
.L_30:


//--------------------- .nv.callgraph             --------------------------
	.section	.nv.callgraph,"",@"SHT_CUDA_CALLGRAPH"
	.align	4
	.sectionentsize	8
	.align		4
        /*0000*/ 	.word	0x00000000
	.align		4
        /*0004*/ 	.word	0xffffffff
	.align		4
        /*0008*/ 	.word	0x00000000
	.align		4
        /*000c*/ 	.word	0xfffffffe
	.align		4
        /*0010*/ 	.word	0x00000000
	.align		4
        /*0014*/ 	.word	0xfffffffd
	.align		4
        /*0018*/ 	.word	0x00000000
	.align		4
        /*001c*/ 	.word	0xfffffffc


//--------------------- .nv.constant4             --------------------------
	.section	.nv.constant4,"a",@progbits
	.align	8
	.align		8
.nv.constant4:
        /*0000*/ 	.dword	_$_str


//--------------------- .text.triton_poi_fused_leaky_relu_19 --------------------------
	.section	.text.triton_poi_fused_leaky_relu_19,"ax",@progbits
	.sectionflags	@"SHF_BARRIERS=1"
	.align	128
        .global         triton_poi_fused_leaky_relu_19
        .type           triton_poi_fused_leaky_relu_19,@function
        .size           triton_poi_fused_leaky_relu_19,(.L_x_1 - triton_poi_fused_leaky_relu_19)
        .other          triton_poi_fused_leaky_relu_19,@"STO_CUDA_ENTRY STV_DEFAULT"
triton_poi_fused_leaky_relu_19:
.text.triton_poi_fused_leaky_relu_19:
[----:B------:R-:W0:Y:S01]  /*0000*/  LDC R1, c[0x0][0x28] ;  /* 0x00000a00ff017b82 */ /* 0x000e220000000800 */
[----:B------:R-:W1:Y:S07]  /*0010*/  S2R R25, SR_TID.X ;  /* 0x0000000000197919 */ /* 0x000e6e0000002100 */
[----:B------:R-:W2:Y:S01]  /*0020*/  LDC.64 R36, c[0x0][0x210] ;  /* 0x00008400ff247b82 */ /* 0x000ea20000000a00 */
[----:B------:R-:W-:Y:S02]  /*0030*/  CS2R R16, SRZ ;  /* 0x0000000000107805 */ /* 0x000fe4000001ff00 */
[----:B------:R-:W-:Y:S01]  /*0040*/  CS2R R18, SRZ ;  /* 0x0000000000127805 */ /* 0x000fe2000001ff00 */
[----:B------:R-:W3:Y:S01]  /*0050*/  S2R R0, SR_CTAID.Y ;  /* 0x0000000000007919 */ /* 0x000ee20000002600 */
[----:B------:R-:W-:-:S02]  /*0060*/  CS2R R20, SRZ ;  /* 0x0000000000147805 */ /* 0x000fc4000001ff00 */
[----:B------:R-:W-:Y:S01]  /*0070*/  CS2R R22, SRZ ;  /* 0x0000000000167805 */ /* 0x000fe2000001ff00 */
[----:B------:R-:W-:Y:S01]  /*0080*/  ULDC.64 UR6, c[0x0][0x208] ;  /* 0x0000820000067ab9 */ /* 0x000fe20000000a00 */
[----:B------:R-:W4:Y:S01]  /*0090*/  S2R R2, SR_CTAID.X ;  /* 0x0000000000027919 */ /* 0x000f220000002500 */
[----:B------:R-:W5:Y:S01]  /*00a0*/  LDC.64 R38, c[0x0][0x218] ;  /* 0x00008600ff267b82 */ /* 0x000f620000000a00 */
[----:B-1----:R-:W-:Y:S01]  /*00b0*/  SHF.R.U32.HI R3, RZ, 0x4, R25 ;  /* 0x00000004ff037819 */ /* 0x002fe20000011619 */
[----:B---3--:R-:W-:Y:S01]  /*00c0*/  IMAD.SHL.U32 R24, R0, 0x40, RZ ;  /* 0x0000004000187824 */ /* 0x008fe200078e00ff */
[----:B------:R-:W-:Y:S02]  /*00d0*/  SHF.R.S32.HI R26, RZ, 0x19, R0 ;  /* 0x00000019ff1a7819 */ /* 0x000fe40000011400 */
[----:B------:R-:W-:Y:S01]  /*00e0*/  SGXT.U32 R0, R3, 0x4 ;  /* 0x000000040300781a */ /* 0x000fe20000000000 */
[----:B----4-:R-:W-:Y:S01]  /*00f0*/  IMAD.SHL.U32 R2, R2, 0x40, RZ ;  /* 0x0000004002027824 */ /* 0x010fe200078e00ff */
[----:B------:R-:W-:Y:S01]  /*0100*/  SGXT R26, R26, 0x1 ;  /* 0x000000011a1a781a */ /* 0x000fe20000000200 */
[----:B------:R-:W-:Y:S01]  /*0110*/  IMAD.SHL.U32 R3, R25, 0x4, RZ ;  /* 0x0000000419037824 */ /* 0x000fe200078e00ff */
[----:B------:R-:W-:-:S04]  /*0120*/  LOP3.LUT R5, R24, 0x20, R0, 0xfe, !PT ;  /* 0x0000002018057812 */ /* 0x000fc800078efe00 */
[----:B------:R-:W-:Y:S02]  /*0130*/  LEA.HI R4, R26, R5, RZ, 0x4 ;  /* 0x000000051a047211 */ /* 0x000fe400078f20ff */
[----:B------:R-:W-:Y:S02]  /*0140*/  LOP3.LUT R32, R2, 0x3c, R3, 0xf8, !PT ;  /* 0x0000003c02207812 */ /* 0x000fe400078ef803 */
[----:B------:R-:W-:Y:S02]  /*0150*/  SHF.L.U32 R4, R4, 0x4, RZ ;  /* 0x0000000404047819 */ /* 0x000fe400000006ff */
[----:B------:R-:W-:Y:S01]  /*0160*/  ISETP.GE.AND P0, PT, R32, 0x100, PT ;  /* 0x000001002000780c */ /* 0x000fe20003f06270 */
[C---:B------:R-:W-:Y:S01]  /*0170*/  IMAD R7, R5.reuse, 0x100, R32 ;  /* 0x0000010005077824 */ /* 0x040fe200078e0220 */
[----:B------:R-:W-:Y:S02]  /*0180*/  LOP3.LUT R31, R4, 0xffffff00, RZ, 0xc0, !PT ;  /* 0xffffff00041f7812 */ /* 0x000fe400078ec0ff */
[----:B------:R-:W-:Y:S01]  /*0190*/  ISETP.LT.AND P2, PT, R5, 0x40, !P0 ;  /* 0x000000400500780c */ /* 0x000fe20004741270 */
[----:B--2---:R-:W-:Y:S01]  /*01a0*/  IMAD.WIDE R6, R7, 0x4, R36 ;  /* 0x0000000407067825 */ /* 0x004fe200078e0224 */
[----:B------:R-:W-:-:S03]  /*01b0*/  LOP3.LUT R5, R24, 0x30, R0, 0xfe, !PT ;  /* 0x0000003018057812 */ /* 0x000fc600078efe00 */
[----:B------:R-:W-:Y:S01]  /*01c0*/  IMAD.IADD R31, R32, 0x1, R31 ;  /* 0x00000001201f7824 */ /* 0x000fe200078e021f */
[----:B------:R-:W-:-:S03]  /*01d0*/  LEA.HI R4, R26, R5, RZ, 0x4 ;  /* 0x000000051a047211 */ /* 0x000fc600078f20ff */
[----:B-----5:R-:W-:-:S04]  /*01e0*/  IMAD.WIDE R8, R31, 0x4, R38 ;  /* 0x000000041f087825 */ /* 0x020fc800078e0226 */
[----:B------:R1:W2:Y:S04]  /*01f0*/  @P2 LDG.E.EL.128 R16, desc[UR6][R6.64] ;  /* 0x0000000606102981 */ /* 0x0002a8000c2e1d00 */
[----:B------:R3:W2:Y:S01]  /*0200*/  @P2 LDG.E.EL.128 R20, desc[UR6][R8.64] ;  /* 0x0000000608142981 */ /* 0x0006a2000c2e1d00 */
[----:B------:R-:W-:Y:S01]  /*0210*/  IMAD.SHL.U32 R4, R4, 0x10, RZ ;  /* 0x0000001004047824 */ /* 0x000fe200078e00ff */
[C---:B------:R-:W-:Y:S02]  /*0220*/  ISETP.LT.AND P3, PT, R5.reuse, 0x40, !P0 ;  /* 0x000000400500780c */ /* 0x040fe40004761270 */
[----:B------:R-:W-:Y:S02]  /*0230*/  CS2R R12, SRZ ;  /* 0x00000000000c7805 */ /* 0x000fe4000001ff00 */
[----:B------:R-:W-:-:S02]  /*0240*/  LEA R11, R5, R32, 0x8 ;  /* 0x00000020050b7211 */ /* 0x000fc400078e40ff */
[----:B------:R-:W-:Y:S02]  /*0250*/  CS2R R14, SRZ ;  /* 0x00000000000e7805 */ /* 0x000fe4000001ff00 */
[----:B------:R-:W-:Y:S02]  /*0260*/  LOP3.LUT R27, R4, 0xffffff00, RZ, 0xc0, !PT ;  /* 0xffffff00041b7812 */ /* 0x000fe400078ec0ff */
[----:B------:R-:W-:Y:S02]  /*0270*/  CS2R R4, SRZ ;  /* 0x0000000000047805 */ /* 0x000fe4000001ff00 */
[----:B-1----:R-:W-:Y:S02]  /*0280*/  CS2R R6, SRZ ;  /* 0x0000000000067805 */ /* 0x002fe4000001ff00 */
[----:B------:R-:W-:Y:S01]  /*0290*/  LOP3.LUT R29, R24, R0, RZ, 0xfc, !PT ;  /* 0x00000000181d7212 */ /* 0x000fe200078efcff */
[----:B------:R-:W-:-:S04]  /*02a0*/  IMAD.WIDE R10, R11, 0x4, R36 ;  /* 0x000000040b0a7825 */ /* 0x000fc800078e0224 */
[----:B------:R-:W-:Y:S01]  /*02b0*/  IMAD.IADD R30, R32, 0x1, R27 ;  /* 0x00000001201e7824 */ /* 0x000fe200078e021b */
[----:B------:R-:W-:Y:S01]  /*02c0*/  LOP3.LUT R27, R24, 0x10, R0, 0xfe, !PT ;  /* 0x00000010181b7812 */ /* 0x000fe200078efe00 */
[----:B------:R-:W4:Y:S02]  /*02d0*/  @P3 LDG.E.EL.128 R12, desc[UR6][R10.64] ;  /* 0x000000060a0c3981 */ /* 0x000f24000c2e1d00 */
[----:B---3--:R-:W-:Y:S01]  /*02e0*/  IMAD.WIDE R8, R30, 0x4, R38 ;  /* 0x000000041e087825 */ /* 0x008fe200078e0226 */
[C---:B------:R-:W-:Y:S02]  /*02f0*/  LEA.HI R28, R26.reuse, R29, RZ, 0x4 ;  /* 0x0000001d1a1c7211 */ /* 0x040fe400078f20ff */
[----:B------:R-:W-:Y:S02]  /*0300*/  LEA.HI R26, R26, R27, RZ, 0x4 ;  /* 0x0000001b1a1a7211 */ /* 0x000fe400078f20ff */
[----:B------:R1:W4:Y:S01]  /*0310*/  @P3 LDG.E.EL.128 R4, desc[UR6][R8.64] ;  /* 0x0000000608043981 */ /* 0x000322000c2e1d00 */
[----:B------:R-:W-:-:S02]  /*0320*/  IMAD.SHL.U32 R28, R28, 0x10, RZ ;  /* 0x000000101c1c7824 */ /* 0x000fc400078e00ff */
[----:B------:R-:W-:Y:S01]  /*0330*/  IMAD.SHL.U32 R26, R26, 0x10, RZ ;  /* 0x000000101a1a7824 */ /* 0x000fe200078e00ff */
[C---:B------:R-:W-:Y:S02]  /*0340*/  ISETP.LT.AND P1, PT, R29.reuse, 0x40, !P0 ;  /* 0x000000401d00780c */ /* 0x040fe40004721270 */
[----:B------:R-:W-:Y:S02]  /*0350*/  LOP3.LUT R35, R28, 0xfffffd00, RZ, 0xc0, !PT ;  /* 0xfffffd001c237812 */ /* 0x000fe400078ec0ff */
[----:B------:R-:W-:Y:S02]  /*0360*/  LEA R41, R29, R32, 0x8 ;  /* 0x000000201d297211 */ /* 0x000fe400078e40ff */
[----:B-1----:R-:W-:Y:S02]  /*0370*/  LOP3.LUT R9, R26, 0xffffff00, RZ, 0xc0, !PT ;  /* 0xffffff001a097812 */ /* 0x002fe400078ec0ff */
[C---:B------:R-:W-:Y:S01]  /*0380*/  ISETP.LT.AND P0, PT, R27.reuse, 0x40, !P0 ;  /* 0x000000401b00780c */ /* 0x040fe20004701270 */
[----:B------:R-:W-:-:S02]  /*0390*/  IMAD R27, R27, 0x100, R32 ;  /* 0x000001001b1b7824 */ /* 0x000fc400078e0220 */
[C---:B------:R-:W-:Y:S02]  /*03a0*/  IMAD.IADD R35, R32.reuse, 0x1, R35 ;  /* 0x0000000120237824 */ /* 0x040fe400078e0223 */
[----:B------:R-:W-:Y:S02]  /*03b0*/  IMAD.IADD R32, R32, 0x1, R9 ;  /* 0x0000000120207824 */ /* 0x000fe400078e0209 */
[--C-:B------:R-:W-:Y:S01]  /*03c0*/  IMAD.WIDE R40, R41, 0x4, R36.reuse ;  /* 0x0000000429287825 */ /* 0x100fe200078e0224 */
[----:B------:R-:W-:Y:S02]  /*03d0*/  CS2R R8, SRZ ;  /* 0x0000000000087805 */ /* 0x000fe4000001ff00 */
[----:B------:R-:W-:Y:S01]  /*03e0*/  CS2R R10, SRZ ;  /* 0x00000000000a7805 */ /* 0x000fe2000001ff00 */
[----:B------:R-:W-:-:S05]  /*03f0*/  IMAD.WIDE R36, R27, 0x4, R36 ;  /* 0x000000041b247825 */ /* 0x000fca00078e0224 */
[----:B------:R4:W3:Y:S01]  /*0400*/  @P0 LDG.E.EL.128 R8, desc[UR6][R36.64] ;  /* 0x0000000624080981 */ /* 0x0008e2000c2e1d00 */
[----:B--2---:R-:W-:Y:S01]  /*0410*/  FADD R26, -R23, R19 ;  /* 0x00000013171a7221 */ /* 0x004fe20000000100 */
[----:B------:R-:W-:Y:S01]  /*0420*/  FADD R27, -R22, R18 ;  /* 0x00000012161b7221 */ /* 0x000fe20000000100 */
[----:B------:R-:W-:Y:S01]  /*0430*/  FADD R28, -R21, R17 ;  /* 0x00000011151c7221 */ /* 0x000fe20000000100 */
[----:B------:R-:W-:Y:S01]  /*0440*/  FADD R29, -R20, R16 ;  /* 0x00000010141d7221 */ /* 0x000fe20000000100 */
[----:B------:R-:W-:Y:S02]  /*0450*/  CS2R R16, SRZ ;  /* 0x0000000000107805 */ /* 0x000fe4000001ff00 */
[----:B------:R-:W-:Y:S01]  /*0460*/  CS2R R18, SRZ ;  /* 0x0000000000127805 */ /* 0x000fe2000001ff00 */
[----:B------:R-:W-:-:S05]  /*0470*/  IMAD.WIDE R20, R32, 0x4, R38 ;  /* 0x0000000420147825 */ /* 0x000fca00078e0226 */
[----:B------:R1:W3:Y:S01]  /*0480*/  @P0 LDG.E.EL.128 R16, desc[UR6][R20.64] ;  /* 0x0000000614100981 */ /* 0x0002e2000c2e1d00 */
[----:B----4-:R-:W-:Y:S01]  /*0490*/  FADD R36, -R5, R13 ;  /* 0x0000000d05247221 */ /* 0x010fe20000000100 */
[----:B------:R-:W-:Y:S02]  /*04a0*/  FADD R37, -R4, R12 ;  /* 0x0000000c04257221 */ /* 0x000fe40000000100 */
[----:B------:R-:W2:Y:S01]  /*04b0*/  LDC.64 R12, c[0x0][0x220] ;  /* 0x00008800ff0c7b82 */ /* 0x000ea20000000a00 */
[----:B------:R-:W-:Y:S01]  /*04c0*/  FADD R33, -R7, R15 ;  /* 0x0000000f07217221 */ /* 0x000fe20000000100 */
[----:B------:R-:W-:Y:S01]  /*04d0*/  FADD R34, -R6, R14 ;  /* 0x0000000e06227221 */ /* 0x000fe20000000100 */
[----:B-1----:R-:W-:Y:S02]  /*04e0*/  CS2R R20, SRZ ;  /* 0x0000000000147805 */ /* 0x002fe4000001ff00 */
[----:B------:R-:W-:Y:S02]  /*04f0*/  CS2R R22, SRZ ;  /* 0x0000000000167805 */ /* 0x000fe4000001ff00 */
[----:B------:R-:W-:-:S02]  /*0500*/  CS2R R4, SRZ ;  /* 0x0000000000047805 */ /* 0x000fc4000001ff00 */
[----:B------:R-:W-:Y:S01]  /*0510*/  CS2R R6, SRZ ;  /* 0x0000000000067805 */ /* 0x000fe2000001ff00 */
[C---:B------:R-:W-:Y:S01]  /*0520*/  IMAD.WIDE R38, R35.reuse, 0x4, R38 ;  /* 0x0000000423267825 */ /* 0x040fe200078e0226 */
[----:B------:R-:W4:Y:S04]  /*0530*/  @P1 LDG.E.EL.128 R20, desc[UR6][R40.64] ;  /* 0x0000000628141981 */ /* 0x000f28000c2e1d00 */
[----:B------:R-:W4:Y:S01]  /*0540*/  @P1 LDG.E.EL.128 R4, desc[UR6][R38.64] ;  /* 0x0000000626041981 */ /* 0x000f22000c2e1d00 */
[----:B--2---:R-:W-:-:S04]  /*0550*/  IMAD.WIDE R14, R35, 0x4, R12 ;  /* 0x00000004230e7825 */ /* 0x004fc800078e020c */
[----:B---3--:R-:W-:Y:S01]  /*0560*/  FADD R19, -R19, R11 ;  /* 0x0000000b13137221 */ /* 0x008fe20000000100 */
[----:B------:R-:W-:Y:S01]  /*0570*/  FADD R18, -R18, R10 ;  /* 0x0000000a12127221 */ /* 0x000fe20000000100 */
[----:B------:R-:W-:Y:S01]  /*0580*/  FADD R17, -R17, R9 ;  /* 0x0000000911117221 */ /* 0x000fe20000000100 */
[----:B------:R-:W-:Y:S01]  /*0590*/  FADD R16, -R16, R8 ;  /* 0x0000000810107221 */ /* 0x000fe20000000100 */
[----:B------:R-:W-:Y:S02]  /*05a0*/  CS2R R8, SRZ ;  /* 0x0000000000087805 */ /* 0x000fe4000001ff00 */
[----:B------:R-:W-:-:S06]  /*05b0*/  CS2R R10, SRZ ;  /* 0x00000000000a7805 */ /* 0x000fcc000001ff00 */
[----:B------:R1:W2:Y:S01]  /*05c0*/  @P1 LDG.E.EL.128 R8, desc[UR6][R14.64] ;  /* 0x000000060e081981 */ /* 0x0002a2000c2e1d00 */
[----:B----4-:R-:W-:Y:S01]  /*05d0*/  FADD R4, -R4, R20 ;  /* 0x0000001404047221 */ /* 0x010fe20000000100 */
[----:B------:R-:W-:Y:S01]  /*05e0*/  HFMA2.MMA R20, -RZ, RZ, 1.375, 0 ;  /* 0x3d800000ff147435 */ /* 0x000fe200000001ff */
[----:B------:R-:W-:Y:S01]  /*05f0*/  FADD R5, -R5, R21 ;  /* 0x0000001505057221 */ /* 0x000fe20000000100 */
[----:B------:R-:W-:Y:S01]  /*0600*/  FADD R23, -R7, R23 ;  /* 0x0000001707177221 */ /* 0x000fe20000000100 */
[----:B-1----:R-:W-:-:S07]  /*0610*/  IMAD.WIDE R14, R32, 0x4, R12 ;  /* 0x00000004200e7825 */ /* 0x002fce00078e020c */
[-C--:B--2---:R-:W-:Y:S01]  /*0620*/  FFMA R35, R8, R20.reuse, 9.9999997473787516356e-06 ;  /* 0x3727c5ac08237423 */ /* 0x084fe20000000014 */
[----:B------:R-:W-:-:S04]  /*0630*/  FFMA R9, R9, R20, 9.9999997473787516356e-06 ;  /* 0x3727c5ac09097423 */ /* 0x000fc80000000014 */
[----:B------:R-:W1:Y:S08]  /*0640*/  MUFU.RSQ R38, R9 ;  /* 0x0000000900267308 */ /* 0x000e700000001400 */
[----:B------:R-:W2:Y:S01]  /*0650*/  MUFU.RSQ R35, R35 ;  /* 0x0000002300237308 */ /* 0x000ea20000001400 */
[----:B------:R-:W-:Y:S01]  /*0660*/  FADD R8, -R6, R22 ;  /* 0x0000001606087221 */ /* 0x000fe20000000100 */
[----:B------:R-:W-:Y:S01]  /*0670*/  CS2R R6, SRZ ;  /* 0x0000000000067805 */ /* 0x000fe2000001ff00 */
[----:B-1----:R-:W-:Y:S01]  /*0680*/  FMUL R22, R38, R5 ;  /* 0x0000000526167220 */ /* 0x002fe20000400000 */
[----:B--2---:R-:W-:Y:S01]  /*0690*/  FMUL R21, R35, R4 ;  /* 0x0000000423157220 */ /* 0x004fe20000400000 */
[----:B------:R-:W-:-:S06]  /*06a0*/  CS2R R4, SRZ ;  /* 0x0000000000047805 */ /* 0x000fcc000001ff00 */
[----:B------:R1:W2:Y:S01]  /*06b0*/  @P0 LDG.E.EL.128 R4, desc[UR6][R14.64] ;  /* 0x000000060e040981 */ /* 0x0002a2000c2e1d00 */
[----:B------:R-:W-:-:S04]  /*06c0*/  FFMA R35, R10, R20, 9.9999997473787516356e-06 ;  /* 0x3727c5ac0a237423 */ /* 0x000fc80000000014 */
[----:B------:R-:W3:Y:S01]  /*06d0*/  MUFU.RSQ R9, R35 ;  /* 0x0000002300097308 */ /* 0x000ee20000001400 */
[----:B------:R-:W-:Y:S01]  /*06e0*/  FFMA R38, R11, R20, 9.9999997473787516356e-06 ;  /* 0x3727c5ac0b267423 */ /* 0x000fe20000000014 */
[----:B-1----:R-:W-:Y:S01]  /*06f0*/  IMAD.WIDE R14, R31, 0x4, R12 ;  /* 0x000000041f0e7825 */ /* 0x002fe200078e020c */
[----:B------:R-:W-:-:S03]  /*0700*/  CS2R R10, SRZ ;  /* 0x00000000000a7805 */ /* 0x000fc6000001ff00 */
[----:B------:R-:W-:-:S04]  /*0710*/  IMAD.WIDE R30, R30, 0x4, R12 ;  /* 0x000000041e1e7825 */ /* 0x000fc800078e020c */
[----:B---3--:R-:W-:Y:S01]  /*0720*/  FMUL R32, R9, R8 ;  /* 0x0000000809207220 */ /* 0x008fe20000400000 */
[----:B------:R-:W-:-:S06]  /*0730*/  CS2R R8, SRZ ;  /* 0x0000000000087805 */ /* 0x000fcc000001ff00 */
[----:B------:R1:W3:Y:S02]  /*0740*/  @P2 LDG.E.EL.128 R8, desc[UR6][R14.64] ;  /* 0x000000060e082981 */ /* 0x0002e4000c2e1d00 */
[----:B-1----:R-:W-:Y:S01]  /*0750*/  CS2R R14, SRZ ;  /* 0x00000000000e7805 */ /* 0x002fe2000001ff00 */
[-C--:B--2---:R-:W-:Y:S01]  /*0760*/  FFMA R4, R4, R20.reuse, 9.9999997473787516356e-06 ;  /* 0x3727c5ac04047423 */ /* 0x084fe20000000014 */
[----:B------:R-:W-:-:S03]  /*0770*/  FFMA R5, R5, R20, 9.9999997473787516356e-06 ;  /* 0x3727c5ac05057423 */ /* 0x000fc60000000014 */
[----:B------:R-:W1:Y:S08]  /*0780*/  MUFU.RSQ R13, R4 ;  /* 0x00000004000d7308 */ /* 0x000e700000001400 */
[----:B------:R-:W2:Y:S01]  /*0790*/  MUFU.RSQ R12, R5 ;  /* 0x00000005000c7308 */ /* 0x000ea20000001400 */
[----:B-1----:R-:W-:Y:S01]  /*07a0*/  FMUL R16, R13, R16 ;  /* 0x000000100d107220 */ /* 0x002fe20000400000 */
[----:B--2---:R-:W-:Y:S01]  /*07b0*/  FMUL R17, R12, R17 ;  /* 0x000000110c117220 */ /* 0x004fe20000400000 */
[----:B------:R-:W-:-:S06]  /*07c0*/  CS2R R12, SRZ ;  /* 0x00000000000c7805 */ /* 0x000fcc000001ff00 */
[----:B------:R1:W2:Y:S01]  /*07d0*/  @P3 LDG.E.EL.128 R12, desc[UR6][R30.64] ;  /* 0x000000061e0c3981 */ /* 0x0002a2000c2e1d00 */
[----:B------:R-:W4:Y:S01]  /*07e0*/  S2UR UR5, SR_CgaCtaId ;  /* 0x00000000000579c3 */ /* 0x000f220000008800 */
[----:B------:R-:W-:Y:S01]  /*07f0*/  FSETP.GT.AND P0, PT, R21, RZ, PT ;  /* 0x000000ff1500720b */ /* 0x000fe20003f04000 */
[----:B------:R-:W-:Y:S01]  /*0800*/  IMAD.SHL.U32 R4, R25, 0x100, RZ ;  /* 0x0000010019047824 */ /* 0x000fe200078e00ff */
[----:B------:R-:W-:Y:S01]  /*0810*/  SHF.R.U32.HI R5, RZ, 0x4, R25 ;  /* 0x00000004ff057819 */ /* 0x000fe20000011619 */
[----:B------:R-:W-:-:S03]  /*0820*/  UMOV UR4, 0x400 ;  /* 0x0000040000047882 */ /* 0x000fc60000000000 */
[----:B------:R-:W-:-:S07]  /*0830*/  SGXT.U32 R5, R5, 0x4 ;  /* 0x000000040505781a */ /* 0x000fce0000000000 */
[----:B------:R-:W-:Y:S01]  /*0840*/  @!P0 FMUL R21, R21, 0.10000000149011611938 ;  /* 0x3dcccccd15158820 */ /* 0x000fe20000400000 */
[----:B------:R-:W-:Y:S02]  /*0850*/  FSETP.GT.AND P0, PT, R22, RZ, PT ;  /* 0x000000ff1600720b */ /* 0x000fe40003f04000 */
[----:B------:R-:W-:Y:S01]  /*0860*/  LOP3.LUT R4, R4, 0xf00, RZ, 0xc0, !PT ;  /* 0x00000f0004047812 */ /* 0x000fe200078ec0ff */
[----:B------:R-:W-:Y:S01]  /*0870*/  FFMA R35, R6, R20, 9.9999997473787516356e-06 ;  /* 0x3727c5ac06237423 */ /* 0x000fe20000000014 */
[----:B----4-:R-:W-:Y:S02]  /*0880*/  UPRMT UR4, UR5, 0x654, UR4 ;  /* 0x0000065405047896 */ /* 0x010fe40008000004 */
[----:B------:R-:W-:-:S07]  /*0890*/  LOP3.LUT R6, R4, R5, RZ, 0xfc, !PT ;  /* 0x0000000504067212 */ /* 0x000fce00078efcff */
[----:B------:R-:W-:Y:S01]  /*08a0*/  @!P0 FMUL R22, R22, 0.10000000149011611938 ;  /* 0x3dcccccd16168820 */ /* 0x000fe20000400000 */
[----:B------:R-:W-:Y:S02]  /*08b0*/  LEA.HI R5, R4, UR4, RZ, 0x1e ;  /* 0x0000000404057c11 */ /* 0x000fe4000f8ff0ff */
[----:B------:R-:W-:Y:S01]  /*08c0*/  FSETP.GT.AND P0, PT, R32, RZ, PT ;  /* 0x000000ff2000720b */ /* 0x000fe20003f04000 */
[----:B------:R-:W4:Y:S02]  /*08d0*/  MUFU.RSQ R38, R38 ;  /* 0x0000002600267308 */ /* 0x000f240000001400 */
[----:B------:R-:W-:Y:S01]  /*08e0*/  IMAD R5, R6, 0x4, R5 ;  /* 0x0000000406057824 */ /* 0x000fe200078e0205 */
[----:B-1----:R-:W-:-:S04]  /*08f0*/  LOP3.LUT R31, R4, 0x40, RZ, 0xfc, !PT ;  /* 0x00000040041f7812 */ /* 0x002fc800078efcff */
[----:B------:R1:W-:Y:S01]  /*0900*/  STS [R5], R21 ;  /* 0x0000001505007388 */ /* 0x0003e20000000800 */
[----:B------:R-:W5:Y:S01]  /*0910*/  MUFU.RSQ R35, R35 ;  /* 0x0000002300237308 */ /* 0x000f620000001400 */
[-C--:B------:R-:W-:Y:S01]  /*0920*/  FFMA R30, R7, R20.reuse, 9.9999997473787516356e-06 ;  /* 0x3727c5ac071e7423 */ /* 0x080fe20000000014 */
[----:B------:R-:W-:Y:S01]  /*0930*/  LEA.HI R7, R31, UR4, RZ, 0x1e ;  /* 0x000000041f077c11 */ /* 0x000fe2000f8ff0ff */
[-C--:B---3--:R-:W-:Y:S01]  /*0940*/  FFMA R9, R9, R20.reuse, 9.9999997473787516356e-06 ;  /* 0x3727c5ac09097423 */ /* 0x088fe20000000014 */
[----:B------:R-:W-:Y:S01]  /*0950*/  @!P0 FMUL R32, R32, 0.10000000149011611938 ;  /* 0x3dcccccd20208820 */ /* 0x000fe20000400000 */
[C---:B-1----:R-:W-:Y:S02]  /*0960*/  LOP3.LUT R21, R4.reuse, 0x80, RZ, 0xfc, !PT ;  /* 0x0000008004157812 */ /* 0x042fe400078efcff */
[----:B------:R-:W-:Y:S01]  /*0970*/  LOP3.LUT R4, R4, 0xc0, RZ, 0xfc, !PT ;  /* 0x000000c004047812 */ /* 0x000fe200078efcff */
[----:B------:R-:W-:Y:S01]  /*0980*/  FFMA R8, R8, R20, 9.9999997473787516356e-06 ;  /* 0x3727c5ac08087423 */ /* 0x000fe20000000014 */
[----:B------:R-:W-:-:S02]  /*0990*/  FSETP.GT.AND P0, PT, R16, RZ, PT ;  /* 0x000000ff1000720b */ /* 0x000fc40003f04000 */
[----:B------:R-:W-:Y:S01]  /*09a0*/  LEA.HI R31, R4, UR4, RZ, 0x1e ;  /* 0x00000004041f7c11 */ /* 0x000fe2000f8ff0ff */
[----:B------:R-:W-:Y:S01]  /*09b0*/  FFMA R4, R10, R20, 9.9999997473787516356e-06 ;  /* 0x3727c5ac0a047423 */ /* 0x000fe20000000014 */
[----:B------:R-:W1:Y:S01]  /*09c0*/  MUFU.RSQ R30, R30 ;  /* 0x0000001e001e7308 */ /* 0x000e620000001400 */
[----:B----4-:R-:W-:Y:S01]  /*09d0*/  FMUL R23, R38, R23 ;  /* 0x0000001726177220 */ /* 0x010fe20000400000 */
[----:B------:R-:W-:Y:S01]  /*09e0*/  IMAD R7, R6, 0x4, R7 ;  /* 0x0000000406077824 */ /* 0x000fe200078e0207 */
[----:B------:R-:W-:Y:S01]  /*09f0*/  LEA.HI R21, R21, UR4, RZ, 0x1e ;  /* 0x0000000415157c11 */ /* 0x000fe2000f8ff0ff */
[----:B-----5:R-:W-:-:S04]  /*0a00*/  FMUL R18, R35, R18 ;  /* 0x0000001223127220 */ /* 0x020fc80000400000 */
[----:B------:R-:W3:Y:S01]  /*0a10*/  MUFU.RSQ R9, R9 ;  /* 0x0000000900097308 */ /* 0x000ee20000001400 */
[----:B------:R-:W-:Y:S01]  /*0a20*/  FSETP.GT.AND P2, PT, R23, RZ, PT ;  /* 0x000000ff1700720b */ /* 0x000fe20003f44000 */
[----:B------:R4:W-:Y:S06]  /*0a30*/  STS [R7+0x100], R22 ;  /* 0x0001001607007388 */ /* 0x0009ec0000000800 */
[----:B------:R-:W5:Y:S01]  /*0a40*/  MUFU.RSQ R8, R8 ;  /* 0x0000000800087308 */ /* 0x000f620000001400 */
[----:B------:R-:W-:Y:S01]  /*0a50*/  LEA R21, R6, R21, 0x2 ;  /* 0x0000001506157211 */ /* 0x000fe200078e10ff */
[----:B------:R-:W-:-:S06]  /*0a60*/  FFMA R11, R11, R20, 9.9999997473787516356e-06 ;  /* 0x3727c5ac0b0b7423 */ /* 0x000fcc0000000014 */
[----:B------:R-:W5:Y:S01]  /*0a70*/  MUFU.RSQ R4, R4 ;  /* 0x0000000400047308 */ /* 0x000f620000001400 */
[----:B----4-:R-:W-:Y:S01]  /*0a80*/  IMAD R22, R6, 0x4, R31 ;  /* 0x0000000406167824 */ /* 0x010fe200078e021f */
[----:B------:R-:W-:Y:S01]  /*0a90*/  FSETP.GT.AND P1, PT, R17, RZ, PT ;  /* 0x000000ff1100720b */ /* 0x000fe20003f24000 */
[----:B------:R-:W-:Y:S01]  /*0aa0*/  @!P0 FMUL R16, R16, 0.10000000149011611938 ;  /* 0x3dcccccd10108820 */ /* 0x000fe20000400000 */
[----:B------:R-:W-:Y:S01]  /*0ab0*/  FSETP.GT.AND P0, PT, R18, RZ, PT ;  /* 0x000000ff1200720b */ /* 0x000fe20003f04000 */
[----:B-1----:R-:W-:Y:S01]  /*0ac0*/  FMUL R19, R30, R19 ;  /* 0x000000131e137220 */ /* 0x002fe20000400000 */
[----:B---3--:R-:W-:Y:S02]  /*0ad0*/  FMUL R28, R9, R28 ;  /* 0x0000001c091c7220 */ /* 0x008fe40000400000 */
[----:B------:R-:W1:Y:S01]  /*0ae0*/  MUFU.RSQ R11, R11 ;  /* 0x0000000b000b7308 */ /* 0x000e620000001400 */
[----:B-----5:R-:W-:Y:S01]  /*0af0*/  FMUL R8, R8, R29 ;  /* 0x0000001d08087220 */ /* 0x020fe20000400000 */
[----:B------:R-:W-:Y:S01]  /*0b00*/  @!P2 FMUL R23, R23, 0.10000000149011611938 ;  /* 0x3dcccccd1717a820 */ /* 0x000fe20000400000 */
[----:B------:R-:W-:Y:S01]  /*0b10*/  FSETP.GT.AND P2, PT, R19, RZ, PT ;  /* 0x000000ff1300720b */ /* 0x000fe20003f44000 */
[----:B0-----:R-:W-:-:S03]  /*0b20*/  FMUL R10, R4, R27 ;  /* 0x0000001b040a7220 */ /* 0x001fc60000400000 */
[----:B------:R-:W-:Y:S01]  /*0b30*/  @!P1 FMUL R17, R17, 0.10000000149011611938 ;  /* 0x3dcccccd11119820 */ /* 0x000fe20000400000 */
[----:B------:R-:W-:Y:S01]  /*0b40*/  FSETP.GT.AND P3, PT, R8, RZ, PT ;  /* 0x000000ff0800720b */ /* 0x000fe20003f64000 */
[----:B------:R-:W-:Y:S01]  /*0b50*/  @!P0 FMUL R18, R18, 0.10000000149011611938 ;  /* 0x3dcccccd12128820 */ /* 0x000fe20000400000 */
[----:B------:R-:W-:Y:S02]  /*0b60*/  FSETP.GT.AND P0, PT, R28, RZ, PT ;  /* 0x000000ff1c00720b */ /* 0x000fe40003f04000 */
[----:B------:R-:W-:Y:S01]  /*0b70*/  FSETP.GT.AND P1, PT, R10, RZ, PT ;  /* 0x000000ff0a00720b */ /* 0x000fe20003f24000 */
[----:B-1----:R-:W-:-:S03]  /*0b80*/  FMUL R11, R11, R26 ;  /* 0x0000001a0b0b7220 */ /* 0x002fc60000400000 */
[----:B------:R-:W-:Y:S02]  /*0b90*/  @!P2 FMUL R19, R19, 0.10000000149011611938 ;  /* 0x3dcccccd1313a820 */ /* 0x000fe40000400000 */
[----:B------:R-:W-:-:S03]  /*0ba0*/  FSETP.GT.AND P2, PT, R11, RZ, PT ;  /* 0x000000ff0b00720b */ /* 0x000fc60003f44000 */
[----:B------:R-:W-:Y:S02]  /*0bb0*/  @!P3 FMUL R8, R8, 0.10000000149011611938 ;  /* 0x3dcccccd0808b820 */ /* 0x000fe40000400000 */
[----:B------:R-:W-:Y:S02]  /*0bc0*/  @!P0 FMUL R28, R28, 0.10000000149011611938 ;  /* 0x3dcccccd1c1c8820 */ /* 0x000fe40000400000 */
[----:B------:R-:W-:Y:S01]  /*0bd0*/  @!P1 FMUL R10, R10, 0.10000000149011611938 ;  /* 0x3dcccccd0a0a9820 */ /* 0x000fe20000400000 */
[----:B------:R-:W-:Y:S04]  /*0be0*/  STS [R21+0x200], R32 ;  /* 0x0002002015007388 */ /* 0x000fe80000000800 */
[----:B------:R-:W-:Y:S01]  /*0bf0*/  STS [R22+0x300], R23 ;  /* 0x0003001716007388 */ /* 0x000fe20000000800 */
[----:B------:R-:W-:-:S03]  /*0c00*/  @!P2 FMUL R11, R11, 0.10000000149011611938 ;  /* 0x3dcccccd0b0ba820 */ /* 0x000fc60000400000 */
[----:B------:R-:W-:Y:S04]  /*0c10*/  STS [R5+0x40], R16 ;  /* 0x0000401005007388 */ /* 0x000fe80000000800 */
[----:B------:R0:W-:Y:S04]  /*0c20*/  STS [R7+0x140], R17 ;  /* 0x0001401107007388 */ /* 0x0001e80000000800 */
[----:B------:R1:W-:Y:S04]  /*0c30*/  STS [R21+0x240], R18 ;  /* 0x0002401215007388 */ /* 0x0003e80000000800 */
[----:B------:R3:W-:Y:S01]  /*0c40*/  STS [R22+0x340], R19 ;  /* 0x0003401316007388 */ /* 0x0007e20000000800 */
[----:B------:R-:W-:Y:S01]  /*0c50*/  LOP3.LUT R25, R25, 0xf0, RZ, 0xc0, !PT ;  /* 0x000000f019197812 */ /* 0x000fe200078ec0ff */
[----:B0-----:R-:W0:Y:S02]  /*0c60*/  LDC.64 R16, c[0x0][0x228] ;  /* 0x00008a00ff107b82 */ /* 0x001e240000000a00 */
[----:B------:R4:W-:Y:S04]  /*0c70*/  STS [R5+0x80], R8 ;  /* 0x0000800805007388 */ /* 0x0009e80000000800 */
[----:B------:R-:W-:Y:S04]  /*0c80*/  STS [R7+0x180], R28 ;  /* 0x0001801c07007388 */ /* 0x000fe80000000800 */
[----:B------:R-:W-:Y:S01]  /*0c90*/  STS [R21+0x280], R10 ;  /* 0x0002800a15007388 */ /* 0x000fe20000000800 */
[----:B-1----:R-:W-:-:S03]  /*0ca0*/  LOP3.LUT R18, R3, 0x3fc, RZ, 0xc0, !PT ;  /* 0x000003fc03127812 */ /* 0x002fc600078ec0ff */
[----:B------:R1:W-:Y:S01]  /*0cb0*/  STS [R22+0x380], R11 ;  /* 0x0003800b16007388 */ /* 0x0003e20000000800 */
[----:B------:R-:W-:Y:S01]  /*0cc0*/  VIADD R25, R25, UR4 ;  /* 0x0000000419197c36 */ /* 0x000fe20008000000 */
[----:B------:R-:W-:-:S04]  /*0cd0*/  LOP3.LUT R24, R24, 0x3c, R3, 0xf8, !PT ;  /* 0x0000003c18187812 */ /* 0x000fc800078ef803 */
[----:B------:R-:W-:Y:S02]  /*0ce0*/  SHF.R.S32.HI R3, RZ, 0x1f, R24 ;  /* 0x0000001fff037819 */ /* 0x000fe40000011418 */
[----:B------:R-:W-:Y:S02]  /*0cf0*/  LOP3.LUT R23, R2, R0, RZ, 0xfc, !PT ;  /* 0x0000000002177212 */ /* 0x000fe400078efcff */
[----:B---3--:R-:W-:Y:S01]  /*0d00*/  LOP3.LUT R19, R2, 0x20, R0, 0xfe, !PT ;  /* 0x0000002002137812 */ /* 0x008fe200078efe00 */
[-C--:B--2---:R-:W-:Y:S01]  /*0d10*/  FFMA R6, R12, R20.reuse, 9.9999997473787516356e-06 ;  /* 0x3727c5ac0c067423 */ /* 0x084fe20000000014 */
[-C--:B------:R-:W-:Y:S01]  /*0d20*/  FFMA R13, R13, R20.reuse, 9.9999997473787516356e-06 ;  /* 0x3727c5ac0d0d7423 */ /* 0x080fe20000000014 */
[-C--:B------:R-:W-:Y:S01]  /*0d30*/  FFMA R14, R14, R20.reuse, 9.9999997473787516356e-06 ;  /* 0x3727c5ac0e0e7423 */ /* 0x080fe20000000014 */
[----:B------:R-:W-:-:S03]  /*0d40*/  FFMA R15, R15, R20, 9.9999997473787516356e-06 ;  /* 0x3727c5ac0f0f7423 */ /* 0x000fc60000000014 */
[----:B------:R-:W2:Y:S08]  /*0d50*/  MUFU.RSQ R6, R6 ;  /* 0x0000000600067308 */ /* 0x000eb00000001400 */
[----:B------:R-:W3:Y:S08]  /*0d60*/  MUFU.RSQ R13, R13 ;  /* 0x0000000d000d7308 */ /* 0x000ef00000001400 */
[----:B------:R-:W5:Y:S08]  /*0d70*/  MUFU.RSQ R9, R14 ;  /* 0x0000000e00097308 */ /* 0x000f700000001400 */
[----:B------:R-:W0:Y:S01]  /*0d80*/  MUFU.RSQ R4, R15 ;  /* 0x0000000f00047308 */ /* 0x000e220000001400 */
[----:B--2---:R-:W-:Y:S01]  /*0d90*/  FMUL R6, R6, R37 ;  /* 0x0000002506067220 */ /* 0x004fe20000400000 */
[----:B---3--:R-:W-:Y:S01]  /*0da0*/  FMUL R36, R13, R36 ;  /* 0x000000240d247220 */ /* 0x008fe20000400000 */
[----:B-----5:R-:W-:-:S03]  /*0db0*/  FMUL R34, R9, R34 ;  /* 0x0000002209227220 */ /* 0x020fc60000400000 */
[----:B------:R-:W-:Y:S02]  /*0dc0*/  FSETP.GT.AND P4, PT, R6, RZ, PT ;  /* 0x000000ff0600720b */ /* 0x000fe40003f84000 */
[----:B------:R-:W-:Y:S01]  /*0dd0*/  FSETP.GT.AND P3, PT, R36, RZ, PT ;  /* 0x000000ff2400720b */ /* 0x000fe20003f64000 */
[----:B0-----:R-:W-:Y:S01]  /*0de0*/  FMUL R33, R4, R33 ;  /* 0x0000002104217220 */ /* 0x001fe20000400000 */
[----:B------:R-:W-:-:S04]  /*0df0*/  FSETP.GT.AND P1, PT, R34, RZ, PT ;  /* 0x000000ff2200720b */ /* 0x000fc80003f24000 */
[----:B------:R-:W-:-:S05]  /*0e00*/  FSETP.GT.AND P0, PT, R33, RZ, PT ;  /* 0x000000ff2100720b */ /* 0x000fca0003f04000 */
[----:B------:R-:W-:Y:S02]  /*0e10*/  @!P4 FMUL R6, R6, 0.10000000149011611938 ;  /* 0x3dcccccd0606c820 */ /* 0x000fe40000400000 */
[----:B------:R-:W-:-:S03]  /*0e20*/  @!P3 FMUL R36, R36, 0.10000000149011611938 ;  /* 0x3dcccccd2424b820 */ /* 0x000fc60000400000 */
[----:B------:R-:W-:Y:S01]  /*0e30*/  STS [R5+0xc0], R6 ;  /* 0x0000c00605007388 */ /* 0x000fe20000000800 */
[----:B------:R-:W-:-:S03]  /*0e40*/  @!P1 FMUL R34, R34, 0.10000000149011611938 ;  /* 0x3dcccccd22229820 */ /* 0x000fc60000400000 */
[----:B------:R-:W-:Y:S01]  /*0e50*/  STS [R7+0x1c0], R36 ;  /* 0x0001c02407007388 */ /* 0x000fe20000000800 */
[----:B------:R-:W-:-:S03]  /*0e60*/  @!P0 FMUL R33, R33, 0.10000000149011611938 ;  /* 0x3dcccccd21218820 */ /* 0x000fc60000400000 */
[----:B------:R0:W-:Y:S01]  /*0e70*/  STS [R21+0x2c0], R34 ;  /* 0x0002c02215007388 */ /* 0x0001e20000000800 */
[----:B------:R-:W-:-:S03]  /*0e80*/  LOP3.LUT R4, R18, 0x400, RZ, 0xfc, !PT ;  /* 0x0000040012047812 */ /* 0x000fc600078efcff */
[----:B------:R2:W-:Y:S01]  /*0e90*/  STS [R22+0x3c0], R33 ;  /* 0x0003c02116007388 */ /* 0x0005e20000000800 */
[----:B------:R-:W-:Y:S02]  /*0ea0*/  LOP3.LUT R9, R18, 0x800, RZ, 0xfc, !PT ;  /* 0x0000080012097812 */ /* 0x000fe400078efcff */
[----:B------:R-:W-:Y:S02]  /*0eb0*/  SHF.R.U32.HI R4, RZ, 0x2, R4 ;  /* 0x00000002ff047819 */ /* 0x000fe40000011604 */
[----:B------:R-:W-:Y:S02]  /*0ec0*/  SHF.R.U32.HI R9, RZ, 0x2, R9 ;  /* 0x00000002ff097819 */ /* 0x000fe40000011609 */
[----:B------:R-:W-:Y:S02]  /*0ed0*/  LOP3.LUT R4, R4, 0x1f0, RZ, 0xc0, !PT ;  /* 0x000001f004047812 */ /* 0x000fe400078ec0ff */
[----:B----4-:R-:W-:-:S03]  /*0ee0*/  LOP3.LUT R8, R9, 0x2f0, RZ, 0xc0, !PT ;  /* 0x000002f009087812 */ /* 0x010fc600078ec0ff */
[----:B------:R-:W-:Y:S01]  /*0ef0*/  VIADD R9, R4, UR4 ;  /* 0x0000000404097c36 */ /* 0x000fe20008000000 */
[----:B-1----:R-:W-:Y:S01]  /*0f00*/  IADD3 R11, R8, UR4, RZ ;  /* 0x00000004080b7c10 */ /* 0x002fe2000fffe0ff */
[C---:B------:R-:W-:Y:S01]  /*0f10*/  IMAD R4, R18.reuse, 0x4, R25 ;  /* 0x0000000412047824 */ /* 0x040fe200078e0219 */
[----:B------:R-:W-:Y:S01]  /*0f20*/  BAR.SYNC.DEFER_BLOCKING 0x0 ;  /* 0x0000000000007b1d */ /* 0x000fe20000010000 */
[C---:B------:R-:W-:Y:S01]  /*0f30*/  IMAD R9, R18.reuse, 0x4, R9 ;  /* 0x0000000412097824 */ /* 0x040fe200078e0209 */
[----:B------:R-:W-:Y:S02]  /*0f40*/  LEA R12, R18, R11, 0x2 ;  /* 0x0000000b120c7211 */ /* 0x000fe400078e10ff */
[----:B------:R-:W-:Y:S02]  /*0f50*/  LEA.HI R20, R3, R24, RZ, 0x4 ;  /* 0x0000001803147211 */ /* 0x000fe400078f20ff */
[----:B------:R-:W1:Y:S04]  /*0f60*/  LDS.128 R4, [R4] ;  /* 0x0000000004047984 */ /* 0x000e680000000c00 */
[----:B------:R-:W3:Y:S04]  /*0f70*/  LDS.128 R8, [R9+0x1000] ;  /* 0x0010000009087984 */ /* 0x000ee80000000c00 */
[----:B------:R-:W4:Y:S01]  /*0f80*/  LDS.128 R12, [R12+0x2000] ;  /* 0x002000000c0c7984 */ /* 0x000f220000000c00 */
[C---:B0-----:R-:W-:Y:S01]  /*0f90*/  IMAD.SHL.U32 R21, R20.reuse, 0x100, RZ ;  /* 0x0000010014157824 */ /* 0x041fe200078e00ff */
[----:B------:R-:W-:-:S02]  /*0fa0*/  LOP3.LUT R25, R20, 0xfffffff0, RZ, 0xc0, !PT ;  /* 0xfffffff014197812 */ /* 0x000fc400078ec0ff */
[----:B--2---:R-:W-:Y:S02]  /*0fb0*/  LOP3.LUT R22, R18, 0xc00, RZ, 0xfc, !PT ;  /* 0x00000c0012167812 */ /* 0x004fe400078efcff */
[----:B------:R-:W-:Y:S02]  /*0fc0*/  LOP3.LUT R20, R21, 0xfffff000, RZ, 0xc0, !PT ;  /* 0xfffff00015147812 */ /* 0x000fe400078ec0ff */
[----:B------:R-:W-:Y:S02]  /*0fd0*/  ISETP.GE.AND P0, PT, R24, 0x40, PT ;  /* 0x000000401800780c */ /* 0x000fe40003f06270 */
[----:B------:R-:W-:Y:S02]  /*0fe0*/  LOP3.LUT R21, R2, 0x10, R0, 0xfe, !PT ;  /* 0x0000001002157812 */ /* 0x000fe400078efe00 */
[----:B------:R-:W-:Y:S02]  /*0ff0*/  LOP3.LUT R3, R2, 0x30, R0, 0xfe, !PT ;  /* 0x0000003002037812 */ /* 0x000fe400078efe00 */
[----:B------:R-:W-:-:S02]  /*1000*/  IADD3 R0, R20, R24, -R25 ;  /* 0x0000001814007210 */ /* 0x000fc40007ffe819 */
[----:B------:R-:W-:Y:S02]  /*1010*/  SHF.R.U32.HI R22, RZ, 0x2, R22 ;  /* 0x00000002ff167819 */ /* 0x000fe40000011616 */
[----:B------:R-:W-:Y:S02]  /*1020*/  ISETP.LT.AND P3, PT, R23, 0x100, !P0 ;  /* 0x000001001700780c */ /* 0x000fe40004761270 */
[----:B------:R-:W-:Y:S02]  /*1030*/  ISETP.LT.AND P2, PT, R21, 0x100, !P0 ;  /* 0x000001001500780c */ /* 0x000fe40004741270 */
[----:B------:R-:W-:Y:S01]  /*1040*/  ISETP.LT.AND P1, PT, R19, 0x100, !P0 ;  /* 0x000001001300780c */ /* 0x000fe20004721270 */
[----:B------:R-:W-:Y:S01]  /*1050*/  IMAD R23, R23, 0x10, R0 ;  /* 0x0000001017177824 */ /* 0x000fe200078e0200 */
[----:B------:R-:W-:Y:S02]  /*1060*/  LOP3.LUT R22, R22, 0x3f0, RZ, 0xc0, !PT ;  /* 0x000003f016167812 */ /* 0x000fe400078ec0ff */
[----:B------:R-:W-:-:S02]  /*1070*/  ISETP.LT.AND P0, PT, R3, 0x100, !P0 ;  /* 0x000001000300780c */ /* 0x000fc40004701270 */
[----:B------:R-:W-:Y:S01]  /*1080*/  LEA R25, R21, R0, 0x4 ;  /* 0x0000000015197211 */ /* 0x000fe200078e20ff */
[----:B------:R-:W-:Y:S02]  /*1090*/  IMAD R19, R19, 0x10, R0 ;  /* 0x0000001013137824 */ /* 0x000fe400078e0200 */
[----:B------:R-:W-:Y:S02]  /*10a0*/  VIADD R27, R22, UR4 ;  /* 0x00000004161b7c36 */ /* 0x000fe40008000000 */
[----:B------:R-:W-:-:S04]  /*10b0*/  IMAD.WIDE R20, R23, 0x4, R16 ;  /* 0x0000000417147825 */ /* 0x000fc800078e0210 */
[--C-:B------:R-:W-:Y:S01]  /*10c0*/  IMAD.WIDE R22, R25, 0x4, R16.reuse ;  /* 0x0000000419167825 */ /* 0x100fe200078e0210 */
[----:B-1----:R0:W-:Y:S03]  /*10d0*/  @P3 STG.E.128 desc[UR6][R20.64], R4 ;  /* 0x0000000414003986 */ /* 0x0021e6000c101d06 */
[----:B------:R-:W-:Y:S01]  /*10e0*/  IMAD.WIDE R24, R19, 0x4, R16 ;  /* 0x0000000413187825 */ /* 0x000fe200078e0210 */
[----:B---3--:R0:W-:Y:S01]  /*10f0*/  @P2 STG.E.128 desc[UR6][R22.64], R8 ;  /* 0x0000000816002986 */ /* 0x0081e2000c101d06 */
[----:B------:R-:W-:-:S03]  /*1100*/  LEA R27, R18, R27, 0x2 ;  /* 0x0000001b121b7211 */ /* 0x000fc600078e10ff */
[----:B----4-:R0:W-:Y:S02]  /*1110*/  @P1 STG.E.128 desc[UR6][R24.64], R12 ;  /* 0x0000000c18001986 */ /* 0x0101e4000c101d06 */
[----:B0-----:R-:W-:Y:S05]  /*1120*/  @!P0 EXIT ;  /* 0x000000000000894d */ /* 0x001fea0003800000 */
[----:B0-----:R-:W0:Y:S01]  /*1130*/  LDS.128 R24, [R27+0x3000] ;  /* 0x003000001b187984 */ /* 0x001e220000000c00 */
[----:B------:R-:W-:-:S04]  /*1140*/  IMAD R3, R3, 0x10, R0 ;  /* 0x0000001003037824 */ /* 0x000fc800078e0200 */
[----:B------:R-:W-:-:S05]  /*1150*/  IMAD.WIDE R16, R3, 0x4, R16 ;  /* 0x0000000403107825 */ /* 0x000fca00078e0210 */
[----:B0-----:R-:W-:Y:S01]  /*1160*/  STG.E.128 desc[UR6][R16.64], R24 ;  /* 0x0000001810007986 */ /* 0x001fe2000c101d06 */
[----:B------:R-:W-:Y:S05]  /*1170*/  EXIT ;  /* 0x000000000000794d */ /* 0x000fea0003800000 */
.L_x_0:
[----:B------:R-:W-:-:S00]  /*1180*/  BRA `(.L_x_0) ;  /* 0xfffffffc00fc7947 */ /* 0x000fc0000383ffff */
[----:B------:R-:W-:-:S00]  /*1190*/  NOP ;  /* 0x0000000000007918 */ /* 0x000fc00000000000 */
        /* <DEDUP_REMOVED lines=14> */
.L_x_1:


//--------------------- .nv.global.init           --------------------------
	.section	.nv.global.init,"aw",@progbits
.nv.global.init:
	.type		_$_str,@object
	.size		_$_str,(.L_0 - _$_str)
_$_str:
        /*0000*/ 	.byte	0x5f, 0x5f, 0x43, 0x55, 0x44, 0x41, 0x5f, 0x46, 0x54, 0x5a, 0x00
.L_0:


//--------------------- .nv.shared.triton_poi_fused_leaky_relu_19 --------------------------
	.section	.nv.shared.triton_poi_fused_leaky_relu_19,"aw",@nobits
	.sectionflags	@""
	.align	16
	.zero		1024


//--------------------- .nv.constant0.triton_poi_fused_leaky_relu_19 --------------------------
	.section	.nv.constant0.triton_poi_fused_leaky_relu_19,"a",@progbits
	.sectionflags	@""
	.align	4
.nv.constant0.triton_poi_fused_leaky_relu_19:
	.zero		568
